//
// Generated by NVIDIA NVVM Compiler
//
// Compiler Build ID: CL-36424714
// Cuda compilation tools, release 13.0, V13.0.88
// Based on NVVM 20.0.0
//

.version 9.0
.target sm_100
.address_size 64

	// .globl	_Z9diffusionPA128_A128_fS1_

.visible .entry _Z9diffusionPA128_A128_fS1_(
	.param .u64 .ptr .align 1 _Z9diffusionPA128_A128_fS1__param_0,
	.param .u64 .ptr .align 1 _Z9diffusionPA128_A128_fS1__param_1
)
{
	.reg .pred 	%p<2>;
	.reg .b32 	%r<20>;
	.reg .b32 	%f<13>;
	.reg .b64 	%rd<23>;

	ld.param.u64 	%rd1, [_Z9diffusionPA128_A128_fS1__param_0];
	ld.param.u64 	%rd2, [_Z9diffusionPA128_A128_fS1__param_1];
	mov.u32 	%r7, %ctaid.x;
	mov.u32 	%r8, %ntid.x;
	mov.u32 	%r9, %tid.x;
	mad.lo.s32 	%r1, %r7, %r8, %r9;
	mov.u32 	%r10, %ctaid.y;
	mov.u32 	%r11, %ntid.y;
	mov.u32 	%r12, %tid.y;
	mad.lo.s32 	%r13, %r10, %r11, %r12;
	mov.u32 	%r14, %ctaid.z;
	mov.u32 	%r15, %ntid.z;
	mov.u32 	%r16, %tid.z;
	mad.lo.s32 	%r17, %r14, %r15, %r16;
	add.s32 	%r4, %r1, -1;
	add.s32 	%r5, %r13, -1;
	max.u32 	%r18, %r4, %r5;
	add.s32 	%r6, %r17, -1;
	max.u32 	%r19, %r18, %r6;
	setp.gt.u32 	%p1, %r19, 125;
	@%p1 bra 	$L__BB0_2;
	cvta.to.global.u64 	%rd3, %rd2;
	cvta.to.global.u64 	%rd4, %rd1;
	mul.wide.u32 	%rd5, %r17, 65536;
	add.s64 	%rd6, %rd3, %rd5;
	mul.wide.u32 	%rd7, %r13, 512;
	add.s64 	%rd8, %rd6, %rd7;
	mul.wide.u32 	%rd9, %r4, 4;
	add.s64 	%rd10, %rd8, %rd9;
	ld.global.f32 	%f1, [%rd10];
	mul.wide.u32 	%rd11, %r1, 4;
	add.s64 	%rd12, %rd8, %rd11;
	ld.global.f32 	%f2, [%rd12+4];
	add.f32 	%f3, %f1, %f2;
	mul.wide.u32 	%rd13, %r5, 512;
	add.s64 	%rd14, %rd6, %rd13;
	add.s64 	%rd15, %rd14, %rd11;
	ld.global.f32 	%f4, [%rd15];
	add.f32 	%f5, %f3, %f4;
	ld.global.f32 	%f6, [%rd12+512];
	add.f32 	%f7, %f5, %f6;
	mul.wide.u32 	%rd16, %r6, 65536;
	add.s64 	%rd17, %rd3, %rd16;
	add.s64 	%rd18, %rd17, %rd7;
	add.s64 	%rd19, %rd18, %rd11;
	ld.global.f32 	%f8, [%rd19];
	add.f32 	%f9, %f7, %f8;
	ld.global.f32 	%f10, [%rd12+65536];
	add.f32 	%f11, %f9, %f10;
	div.rn.f32 	%f12, %f11, 0f40C00000;
	add.s64 	%rd20, %rd4, %rd5;
	add.s64 	%rd21, %rd20, %rd7;
	add.s64 	%rd22, %rd21, %rd11;
	st.global.f32 	[%rd22], %f12;
$L__BB0_2:
	ret;

}
	// .globl	_Z6refeshPA128_A128_fS1_
.visible .entry _Z6refeshPA128_A128_fS1_(
	.param .u64 .ptr .align 1 _Z6refeshPA128_A128_fS1__param_0,
	.param .u64 .ptr .align 1 _Z6refeshPA128_A128_fS1__param_1
)
{
	.reg .b32 	%r<13>;
	.reg .b32 	%f<2>;
	.reg .b64 	%rd<14>;

	ld.param.u64 	%rd1, [_Z6refeshPA128_A128_fS1__param_0];
	ld.param.u64 	%rd2, [_Z6refeshPA128_A128_fS1__param_1];
	cvta.to.global.u64 	%rd3, %rd2;
	cvta.to.global.u64 	%rd4, %rd1;
	mov.u32 	%r1, %ctaid.x;
	mov.u32 	%r2, %ntid.x;
	mov.u32 	%r3, %tid.x;
	mad.lo.s32 	%r4, %r1, %r2, %r3;
	mov.u32 	%r5, %ctaid.y;
	mov.u32 	%r6, %ntid.y;
	mov.u32 	%r7, %tid.y;
	mad.lo.s32 	%r8, %r5, %r6, %r7;
	mov.u32 	%r9, %ctaid.z;
	mov.u32 	%r10, %ntid.z;
	mov.u32 	%r11, %tid.z;
	mad.lo.s32 	%r12, %r9, %r10, %r11;
	mul.wide.u32 	%rd5, %r12, 65536;
	add.s64 	%rd6, %rd4, %rd5;
	mul.wide.u32 	%rd7, %r8, 512;
	add.s64 	%rd8, %rd6, %rd7;
	mul.wide.u32 	%rd9, %r4, 4;
	add.s64 	%rd10, %rd8, %rd9;
	ld.global.f32 	%f1, [%rd10];
	add.s64 	%rd11, %rd3, %rd5;
	add.s64 	%rd12, %rd11, %rd7;
	add.s64 	%rd13, %rd12, %rd9;
	st.global.f32 	[%rd13], %f1;
	ret;

}


// ===== COMPILED SASS (sm_100) =====

	.target	sm_100

	.elftype	@"ET_EXEC"


//--------------------- .note.nv.tkinfo           --------------------------
	.section	.note.nv.tkinfo,"",@"SHT_NOTE"
	.sectionflags	@"SHF_NOTE_NV_TKINFO"
	.tkinfo
        /*0018*/ 	.word	0x00000002
        /*0030*/ 	.string	""
        /*0030*/ 	.string	"ptxas"
        /*0030*/ 	.string	"Cuda compilation tools, release 13.0, V13.0.88"
        /*0030*/ 	.string	"Build cuda_13.0.r13.0/compiler.36424714_0"
        /*0030*/ 	.string	"-arch sm_100 -m 64 "



//--------------------- .note.nv.cuinfo           --------------------------
	.section	.note.nv.cuinfo,"",@"SHT_NOTE"
	.sectionflags	@"SHF_NOTE_NV_CUINFO"
        /*0018*/ 	.short	0x0002
        /*001a*/ 	.short	0x0064
        /*001c*/ 	.short	0x0082
	.zero		2


//--------------------- .nv.info                  --------------------------
	.section	.nv.info,"",@"SHT_CUDA_INFO"
	.align	4


	//----- nvinfo : EIATTR_REGCOUNT
	.align		4
        /*0000*/ 	.byte	0x04, 0x2f
        /*0002*/ 	.short	(.L_1 - .L_0)
	.align		4
.L_0:
        /*0004*/ 	.word	index@(_Z9diffusionPA128_A128_fS1_)
        /*0008*/ 	.word	0x00000012


	//----- nvinfo : EIATTR_FRAME_SIZE
	.align		4
.L_1:
        /*000c*/ 	.byte	0x04, 0x11
        /*000e*/ 	.short	(.L_3 - .L_2)
	.align		4
.L_2:
        /*0010*/ 	.word	index@($__internal_0_$__cuda_sm3x_div_rn_noftz_f32_slowpath)
        /*0014*/ 	.word	0x00000000


	//----- nvinfo : EIATTR_FRAME_SIZE
	.align		4
.L_3:
        /*0018*/ 	.byte	0x04, 0x11
        /*001a*/ 	.short	(.L_5 - .L_4)
	.align		4
.L_4:
        /*001c*/ 	.word	index@(_Z9diffusionPA128_A128_fS1_)
        /*0020*/ 	.word	0x00000000


	//----- nvinfo : EIATTR_REGCOUNT
	.align		4
.L_5:
        /*0024*/ 	.byte	0x04, 0x2f
        /*0026*/ 	.short	(.L_7 - .L_6)
	.align		4
.L_6:
        /*0028*/ 	.word	index@(_Z6refeshPA128_A128_fS1_)
        /*002c*/ 	.word	0x0000000e


	//----- nvinfo : EIATTR_FRAME_SIZE
	.align		4
.L_7:
        /*0030*/ 	.byte	0x04, 0x11
        /*0032*/ 	.short	(.L_9 - .L_8)
	.align		4
.L_8:
        /*0034*/ 	.word	index@(_Z6refeshPA128_A128_fS1_)
        /*0038*/ 	.word	0x00000000


	//----- nvinfo : EIATTR_MIN_STACK_SIZE
	.align		4
.L_9:
        /*003c*/ 	.byte	0x04, 0x12
        /*003e*/ 	.short	(.L_11 - .L_10)
	.align		4
.L_10:
        /*0040*/ 	.word	index@(_Z6refeshPA128_A128_fS1_)
        /*0044*/ 	.word	0x00000000


	//----- nvinfo : EIATTR_MIN_STACK_SIZE
	.align		4
.L_11:
        /*0048*/ 	.byte	0x04, 0x12
        /*004a*/ 	.short	(.L_13 - .L_12)
	.align		4
.L_12:
        /*004c*/ 	.word	index@(_Z9diffusionPA128_A128_fS1_)
        /*0050*/ 	.word	0x00000000
.L_13:


//--------------------- .nv.compat                --------------------------
	.section	.nv.compat,"",@"SHT_CUDA_COMPAT_INFO"
	.align	4
        /*0000*/ 	.byte	0x02, 0x09, 0x00, 0x00, 0x02, 0x02, 0x01, 0x00, 0x02, 0x05, 0x05, 0x00, 0x03, 0x07, 0x01, 0x01
        /*0010*/ 	.byte	0x02, 0x03, 0x00, 0x00, 0x02, 0x06, 0x01, 0x00, 0x04, 0x0b, 0x08, 0x00, 0x01, 0x00, 0x00, 0x00
        /*0020*/ 	.byte	0x00, 0x00, 0x00, 0x00


//--------------------- .nv.info._Z6refeshPA128_A128_fS1_ --------------------------
	.section	.nv.info._Z6refeshPA128_A128_fS1_,"",@"SHT_CUDA_INFO"
	.sectionflags	@""
	.align	4


	//----- nvinfo : EIATTR_CUDA_API_VERSION
	.align		4
        /*0000*/ 	.byte	0x04, 0x37
        /*0002*/ 	.short	(.L_15 - .L_14)
.L_14:
        /*0004*/ 	.word	0x00000082


	//----- nvinfo : EIATTR_KPARAM_INFO
	.align		4
.L_15:
        /*0008*/ 	.byte	0x04, 0x17
        /*000a*/ 	.short	(.L_17 - .L_16)
.L_16:
        /*000c*/ 	.word	0x00000000
        /*0010*/ 	.short	0x0001
        /*0012*/ 	.short	0x0008
        /*0014*/ 	.byte	0x00, 0xf5, 0x21, 0x00


	//----- nvinfo : EIATTR_KPARAM_INFO
	.align		4
.L_17:
        /*0018*/ 	.byte	0x04, 0x17
        /*001a*/ 	.short	(.L_19 - .L_18)
.L_18:
        /*001c*/ 	.word	0x00000000
        /*0020*/ 	.short	0x0000
        /*0022*/ 	.short	0x0000
        /*0024*/ 	.byte	0x00, 0xf5, 0x21, 0x00


	//----- nvinfo : EIATTR_SPARSE_MMA_MASK
	.align		4
.L_19:
        /*0028*/ 	.byte	0x03, 0x50
        /*002a*/ 	.short	0x0000


	//----- nvinfo : EIATTR_MAXREG_COUNT
	.align		4
        /*002c*/ 	.byte	0x03, 0x1b
        /*002e*/ 	.short	0x00ff


	//----- nvinfo : EIATTR_MERCURY_ISA_VERSION
	.align		4
        /*0030*/ 	.byte	0x03, 0x5f
        /*0032*/ 	.short	0x0101


	//----- nvinfo : EIATTR_VRC_CTA_INIT_COUNT
	.align		4
        /*0034*/ 	.byte	0x02, 0x4a
	.zero		1
	.zero		1


	//----- nvinfo : EIATTR_EXIT_INSTR_OFFSETS
	.align		4
        /*0038*/ 	.byte	0x04, 0x1c
        /*003a*/ 	.short	(.L_21 - .L_20)


	//   ....[0]....
.L_20:
        /*003c*/ 	.word	0x00000180


	//----- nvinfo : EIATTR_CBANK_PARAM_SIZE
	.align		4
.L_21:
        /*0040*/ 	.byte	0x03, 0x19
        /*0042*/ 	.short	0x0010


	//----- nvinfo : EIATTR_PARAM_CBANK
	.align		4
        /*0044*/ 	.byte	0x04, 0x0a
        /*0046*/ 	.short	(.L_23 - .L_22)
	.align		4
.L_22:
        /*0048*/ 	.word	index@(.nv.constant0._Z6refeshPA128_A128_fS1_)
        /*004c*/ 	.short	0x0380
        /*004e*/ 	.short	0x0010


	//----- nvinfo : EIATTR_SW_WAR
	.align		4
.L_23:
        /*0050*/ 	.byte	0x04, 0x36
        /*0052*/ 	.short	(.L_25 - .L_24)
.L_24:
        /*0054*/ 	.word	0x00000008
.L_25:


//--------------------- .nv.info._Z9diffusionPA128_A128_fS1_ --------------------------
	.section	.nv.info._Z9diffusionPA128_A128_fS1_,"",@"SHT_CUDA_INFO"
	.sectionflags	@""
	.align	4


	//----- nvinfo : EIATTR_CUDA_API_VERSION
	.align		4
        /*0000*/ 	.byte	0x04, 0x37
        /*0002*/ 	.short	(.L_27 - .L_26)
.L_26:
        /*0004*/ 	.word	0x00000082


	//----- nvinfo : EIATTR_KPARAM_INFO
	.align		4
.L_27:
        /*0008*/ 	.byte	0x04, 0x17
        /*000a*/ 	.short	(.L_29 - .L_28)
.L_28:
        /*000c*/ 	.word	0x00000000
        /*0010*/ 	.short	0x0001
        /*0012*/ 	.short	0x0008
        /*0014*/ 	.byte	0x00, 0xf5, 0x21, 0x00


	//----- nvinfo : EIATTR_KPARAM_INFO
	.align		4
.L_29:
        /*0018*/ 	.byte	0x04, 0x17
        /*001a*/ 	.short	(.L_31 - .L_30)
.L_30:
        /*001c*/ 	.word	0x00000000
        /*0020*/ 	.short	0x0000
        /*0022*/ 	.short	0x0000
        /*0024*/ 	.byte	0x00, 0xf5, 0x21, 0x00


	//----- nvinfo : EIATTR_SPARSE_MMA_MASK
	.align		4
.L_31:
        /*0028*/ 	.byte	0x03, 0x50
        /*002a*/ 	.short	0x0000


	//----- nvinfo : EIATTR_MAXREG_COUNT
	.align		4
        /*002c*/ 	.byte	0x03, 0x1b
        /*002e*/ 	.short	0x00ff


	//----- nvinfo : EIATTR_MERCURY_ISA_VERSION
	.align		4
        /*0030*/ 	.byte	0x03, 0x5f
        /*0032*/ 	.short	0x0101


	//----- nvinfo : EIATTR_VRC_CTA_INIT_COUNT
	.align		4
        /*0034*/ 	.byte	0x02, 0x4a
	.zero		1
	.zero		1


	//----- nvinfo : EIATTR_EXIT_INSTR_OFFSETS
	.align		4
        /*0038*/ 	.byte	0x04, 0x1c
        /*003a*/ 	.short	(.L_33 - .L_32)


	//   ....[0]....
.L_32:
        /*003c*/ 	.word	0x00000120


	//   ....[1]....
        /*0040*/ 	.word	0x000003c0


	//----- nvinfo : EIATTR_CRS_STACK_SIZE
	.align		4
.L_33:
        /*0044*/ 	.byte	0x04, 0x1e
        /*0046*/ 	.short	(.L_35 - .L_34)
.L_34:
        /*0048*/ 	.word	0x00000000


	//----- nvinfo : EIATTR_CBANK_PARAM_SIZE
	.align		4
.L_35:
        /*004c*/ 	.byte	0x03, 0x19
        /*004e*/ 	.short	0x0010


	//----- nvinfo : EIATTR_PARAM_CBANK
	.align		4
        /*0050*/ 	.byte	0x04, 0x0a
        /*0052*/ 	.short	(.L_37 - .L_36)
	.align		4
.L_36:
        /*0054*/ 	.word	index@(.nv.constant0._Z9diffusionPA128_A128_fS1_)
        /*0058*/ 	.short	0x0380
        /*005a*/ 	.short	0x0010


	//----- nvinfo : EIATTR_SW_WAR
	.align		4
.L_37:
        /*005c*/ 	.byte	0x04, 0x36
        /*005e*/ 	.short	(.L_39 - .L_38)
.L_38:
        /*0060*/ 	.word	0x00000008
.L_39:


//--------------------- .nv.callgraph             --------------------------
	.section	.nv.callgraph,"",@"SHT_CUDA_CALLGRAPH"
	.align	4
	.sectionentsize	8
	.align		4
        /*0000*/ 	.word	0x00000000
	.align		4
        /*0004*/ 	.word	0xffffffff
	.align		4
        /*0008*/ 	.word	0x00000000
	.align		4
        /*000c*/ 	.word	0xfffffffe
	.align		4
        /*0010*/ 	.word	0x00000000
	.align		4
        /*0014*/ 	.word	0xfffffffd
	.align		4
        /*0018*/ 	.word	0x00000000
	.align		4
        /*001c*/ 	.word	0xfffffffc


//--------------------- .text._Z6refeshPA128_A128_fS1_ --------------------------
	.section	.text._Z6refeshPA128_A128_fS1_,"ax",@progbits
	.align	128
        .global         _Z6refeshPA128_A128_fS1_
        .type           _Z6refeshPA128_A128_fS1_,@function
        .size           _Z6refeshPA128_A128_fS1_,(.L_x_17 - _Z6refeshPA128_A128_fS1_)
        .other          _Z6refeshPA128_A128_fS1_,@"STO_CUDA_ENTRY STV_DEFAULT"
_Z6refeshPA128_A128_fS1_:
.text._Z6refeshPA128_A128_fS1_:
[----:B------:R-:W-:Y:S01]  /*0000*/  LDC R1, c[0x0][0x37c] ;  /* 0x0000df00ff017b82 */ /* 0x000fe20000000800 */
[----:B------:R-:W0:Y:S07]  /*0010*/  S2R R6, SR_TID.Z ;  /* 0x0000000000067919 */ /* 0x000e2e0000002300 */
[----:B------:R-:W1:Y:S01]  /*0020*/  LDC R7, c[0x0][0x360] ;  /* 0x0000d800ff077b82 */ /* 0x000e620000000800 */
[----:B------:R-:W2:Y:S01]  /*0030*/  S2R R4, SR_TID.Y ;  /* 0x0000000000047919 */ /* 0x000ea20000002200 */
[----:B------:R-:W1:Y:S06]  /*0040*/  S2R R0, SR_TID.X ;  /* 0x0000000000007919 */ /* 0x000e6c0000002100 */
[----:B------:R-:W2:Y:S08]  /*0050*/  LDC R9, c[0x0][0x364] ;  /* 0x0000d900ff097b82 */ /* 0x000eb00000000800 */
[----:B------:R-:W0:Y:S08]  /*0060*/  S2UR UR4, SR_CTAID.Z ;  /* 0x00000000000479c3 */ /* 0x000e300000002700 */
[----:B------:R-:W0:Y:S08]  /*0070*/  LDC R11, c[0x0][0x368] ;  /* 0x0000da00ff0b7b82 */ /* 0x000e300000000800 */
[----:B------:R-:W3:Y:S08]  /*0080*/  LDC.64 R2, c[0x0][0x380] ;  /* 0x0000e000ff027b82 */ /* 0x000ef00000000a00 */
[----:B------:R-:W2:Y:S08]  /*0090*/  S2UR UR7, SR_CTAID.Y ;  /* 0x00000000000779c3 */ /* 0x000eb00000002600 */
[----:B------:R-:W1:Y:S01]  /*00a0*/  S2UR UR6, SR_CTAID.X ;  /* 0x00000000000679c3 */ /* 0x000e620000002500 */
[----:B0-----:R-:W-:Y:S01]  /*00b0*/  IMAD R11, R11, UR4, R6 ;  /* 0x000000040b0b7c24 */ /* 0x001fe2000f8e0206 */
[----:B------:R-:W0:Y:S03]  /*00c0*/  LDCU.64 UR4, c[0x0][0x358] ;  /* 0x00006b00ff0477ac */ /* 0x000e260008000a00 */
[----:B---3--:R-:W-:-:S04]  /*00d0*/  IMAD.WIDE.U32 R2, R11, 0x10000, R2 ;  /* 0x000100000b027825 */ /* 0x008fc800078e0002 */
[----:B--2---:R-:W-:Y:S02]  /*00e0*/  IMAD R9, R9, UR7, R4 ;  /* 0x0000000709097c24 */ /* 0x004fe4000f8e0204 */
[----:B------:R-:W2:Y:S02]  /*00f0*/  LDC.64 R4, c[0x0][0x388] ;  /* 0x0000e200ff047b82 */ /* 0x000ea40000000a00 */
[----:B------:R-:W-:-:S04]  /*0100*/  IMAD.WIDE.U32 R2, R9, 0x200, R2 ;  /* 0x0000020009027825 */ /* 0x000fc800078e0002 */
[----:B-1----:R-:W-:-:S04]  /*0110*/  IMAD R7, R7, UR6, R0 ;  /* 0x0000000607077c24 */ /* 0x002fc8000f8e0200 */
[----:B------:R-:W-:-:S06]  /*0120*/  IMAD.WIDE.U32 R2, R7, 0x4, R2 ;  /* 0x0000000407027825 */ /* 0x000fcc00078e0002 */
[----:B0-----:R-:W3:Y:S01]  /*0130*/  LDG.E R3, desc[UR4][R2.64] ;  /* 0x0000000402037981 */ /* 0x001ee2000c1e1900 */
[----:B--2---:R-:W-:-:S04]  /*0140*/  IMAD.WIDE.U32 R4, R11, 0x10000, R4 ;  /* 0x000100000b047825 */ /* 0x004fc800078e0004 */
[----:B------:R-:W-:-:S04]  /*0150*/  IMAD.WIDE.U32 R4, R9, 0x200, R4 ;  /* 0x0000020009047825 */ /* 0x000fc800078e0004 */
[----:B------:R-:W-:-:S05]  /*0160*/  IMAD.WIDE.U32 R4, R7, 0x4, R4 ;  /* 0x0000000407047825 */ /* 0x000fca00078e0004 */
[----:B---3--:R-:W-:Y:S01]  /*0170*/  STG.E desc[UR4][R4.64], R3 ;  /* 0x0000000304007986 */ /* 0x008fe2000c101904 */
[----:B------:R-:W-:Y:S05]  /*0180*/  EXIT ;  /* 0x000000000000794d */ /* 0x000fea0003800000 */
.L_x_0:
[----:B------:R-:W-:-:S00]  /*0190*/  BRA `(.L_x_0) ;  /* 0xfffffffc00fc7947 */ /* 0x000fc0000383ffff */
[----:B------:R-:W-:-:S00]  /*01a0*/  NOP ;  /* 0x0000000000007918 */ /* 0x000fc00000000000 */
        /* <DEDUP_REMOVED lines=13> */
.L_x_17:


//--------------------- .text._Z9diffusionPA128_A128_fS1_ --------------------------
	.section	.text._Z9diffusionPA128_A128_fS1_,"ax",@progbits
	.align	128
        .global         _Z9diffusionPA128_A128_fS1_
        .type           _Z9diffusionPA128_A128_fS1_,@function
        .size           _Z9diffusionPA128_A128_fS1_,(.L_x_16 - _Z9diffusionPA128_A128_fS1_)
        .other          _Z9diffusionPA128_A128_fS1_,@"STO_CUDA_ENTRY STV_DEFAULT"
_Z9diffusionPA128_A128_fS1_:
.text._Z9diffusionPA128_A128_fS1_:
[----:B------:R-:W-:Y:S01]  /*0000*/  LDC R1, c[0x0][0x37c] ;  /* 0x0000df00ff017b82 */ /* 0x000fe20000000800 */
[----:B------:R-:W0:Y:S07]  /*0010*/  S2R R3, SR_TID.X ;  /* 0x0000000000037919 */ /* 0x000e2e0000002100 */
[----:B------:R-:W0:Y:S01]  /*0020*/  LDC R2, c[0x0][0x360] ;  /* 0x0000d800ff027b82 */ /* 0x000e220000000800 */
[----:B------:R-:W1:Y:S01]  /*0030*/  S2R R5, SR_TID.Y ;  /* 0x0000000000057919 */ /* 0x000e620000002200 */
[----:B------:R-:W2:Y:S06]  /*0040*/  S2R R7, SR_TID.Z ;  /* 0x0000000000077919 */ /* 0x000eac0000002300 */
[----:B------:R-:W0:Y:S08]  /*0050*/  S2UR UR4, SR_CTAID.X ;  /* 0x00000000000479c3 */ /* 0x000e300000002500 */
[----:B------:R-:W1:Y:S08]  /*0060*/  LDC R0, c[0x0][0x364] ;  /* 0x0000d900ff007b82 */ /* 0x000e700000000800 */
[----:B------:R-:W1:Y:S08]  /*0070*/  S2UR UR5, SR_CTAID.Y ;  /* 0x00000000000579c3 */ /* 0x000e700000002600 */
[----:B------:R-:W2:Y:S01]  /*0080*/  S2UR UR6, SR_CTAID.Z ;  /* 0x00000000000679c3 */ /* 0x000ea20000002700 */
[----:B0-----:R-:W-:-:S04]  /*0090*/  IMAD R2, R2, UR4, R3 ;  /* 0x0000000402027c24 */ /* 0x001fc8000f8e0203 */
[----:B------:R-:W-:-:S03]  /*00a0*/  VIADD R11, R2, 0xffffffff ;  /* 0xffffffff020b7836 */ /* 0x000fc60000000000 */
[----:B------:R-:W2:Y:S01]  /*00b0*/  LDC R4, c[0x0][0x368] ;  /* 0x0000da00ff047b82 */ /* 0x000ea20000000800 */
[----:B-1----:R-:W-:-:S04]  /*00c0*/  IMAD R3, R0, UR5, R5 ;  /* 0x0000000500037c24 */ /* 0x002fc8000f8e0205 */
[----:B------:R-:W-:Y:S02]  /*00d0*/  VIADD R12, R3, 0xffffffff ;  /* 0xffffffff030c7836 */ /* 0x000fe40000000000 */
[----:B--2---:R-:W-:-:S05]  /*00e0*/  IMAD R4, R4, UR6, R7 ;  /* 0x0000000604047c24 */ /* 0x004fca000f8e0207 */
[----:B------:R-:W-:-:S04]  /*00f0*/  IADD3 R5, PT, PT, R4, -0x1, RZ ;  /* 0xffffffff04057810 */ /* 0x000fc80007ffe0ff */
[----:B------:R-:W-:-:S04]  /*0100*/  VIMNMX3.U32 R0, R11, R12, R5, !PT ;  /* 0x0000000c0b00720f */ /* 0x000fc80007800005 */
[----:B------:R-:W-:-:S13]  /*0110*/  ISETP.GT.U32.AND P0, PT, R0, 0x7d, PT ;  /* 0x0000007d0000780c */ /* 0x000fda0003f04070 */
[----:B------:R-:W-:Y:S05]  /*0120*/  @P0 EXIT ;  /* 0x000000000000094d */ /* 0x000fea0003800000 */
[----:B------:R-:W0:Y:S01]  /*0130*/  LDC.64 R14, c[0x0][0x388] ;  /* 0x0000e200ff0e7b82 */ /* 0x000e220000000a00 */
[----:B------:R-:W1:Y:S01]  /*0140*/  LDCU.64 UR6, c[0x0][0x358] ;  /* 0x00006b00ff0677ac */ /* 0x000e620008000a00 */
[----:B0-----:R-:W-:-:S04]  /*0150*/  IMAD.WIDE.U32 R6, R4, 0x10000, R14 ;  /* 0x0001000004067825 */ /* 0x001fc800078e000e */
[----:B------:R-:W-:-:S04]  /*0160*/  IMAD.WIDE.U32 R8, R3, 0x200, R6 ;  /* 0x0000020003087825 */ /* 0x000fc800078e0006 */
[----:B------:R-:W-:-:S04]  /*0170*/  IMAD.WIDE.U32 R12, R12, 0x200, R6 ;  /* 0x000002000c0c7825 */ /* 0x000fc800078e0006 */
[----:B------:R-:W-:-:S04]  /*0180*/  IMAD.WIDE.U32 R10, R11, 0x4, R8 ;  /* 0x000000040b0a7825 */ /* 0x000fc800078e0008 */
[C---:B------:R-:W-:Y:S02]  /*0190*/  IMAD.WIDE.U32 R6, R2.reuse, 0x4, R8 ;  /* 0x0000000402067825 */ /* 0x040fe400078e0008 */
[----:B-1----:R-:W2:Y:S02]  /*01a0*/  LDG.E R10, desc[UR6][R10.64] ;  /* 0x000000060a0a7981 */ /* 0x002ea4000c1e1900 */
[----:B------:R-:W-:Y:S02]  /*01b0*/  IMAD.WIDE.U32 R8, R5, 0x10000, R14 ;  /* 0x0001000005087825 */ /* 0x000fe400078e000e */
[----:B------:R-:W2:Y:S02]  /*01c0*/  LDG.E R5, desc[UR6][R6.64+0x4] ;  /* 0x0000040606057981 */ /* 0x000ea4000c1e1900 */
[----:B------:R-:W-:Y:S02]  /*01d0*/  IMAD.WIDE.U32 R12, R2, 0x4, R12 ;  /* 0x00000004020c7825 */ /* 0x000fe400078e000c */
[----:B------:R-:W3:Y:S02]  /*01e0*/  LDG.E R0, desc[UR6][R6.64+0x200] ;  /* 0x0002000606007981 */ /* 0x000ee4000c1e1900 */
[----:B------:R-:W-:-:S02]  /*01f0*/  IMAD.WIDE.U32 R8, R3, 0x200, R8 ;  /* 0x0000020003087825 */ /* 0x000fc400078e0008 */
[----:B------:R-:W4:Y:S02]  /*0200*/  LDG.E R12, desc[UR6][R12.64] ;  /* 0x000000060c0c7981 */ /* 0x000f24000c1e1900 */
[----:B------:R-:W-:Y:S02]  /*0210*/  IMAD.WIDE.U32 R8, R2, 0x4, R8 ;  /* 0x0000000402087825 */ /* 0x000fe400078e0008 */
[----:B------:R-:W5:Y:S04]  /*0220*/  LDG.E R15, desc[UR6][R6.64+0x10000] ;  /* 0x01000006060f7981 */ /* 0x000f68000c1e1900 */
[----:B------:R-:W5:Y:S01]  /*0230*/  LDG.E R9, desc[UR6][R8.64] ;  /* 0x0000000608097981 */ /* 0x000f62000c1e1900 */
[----:B------:R-:W-:Y:S01]  /*0240*/  BSSY.RECONVERGENT B1, `(.L_x_1) ;  /* 0x0000012000017945 */ /* 0x000fe20003800200 */
[----:B--2---:R-:W-:-:S04]  /*0250*/  FADD R5, R10, R5 ;  /* 0x000000050a057221 */ /* 0x004fc80000000000 */
[----:B----4-:R-:W-:-:S04]  /*0260*/  FADD R5, R5, R12 ;  /* 0x0000000c05057221 */ /* 0x010fc80000000000 */
[----:B---3--:R-:W-:Y:S01]  /*0270*/  FADD R0, R5, R0 ;  /* 0x0000000005007221 */ /* 0x008fe20000000000 */
[----:B------:R-:W-:-:S03]  /*0280*/  HFMA2 R5, -RZ, RZ, 2.375, 0 ;  /* 0x40c00000ff057431 */ /* 0x000fc600000001ff */
[----:B-----5:R-:W-:Y:S01]  /*0290*/  FADD R0, R0, R9 ;  /* 0x0000000900007221 */ /* 0x020fe20000000000 */
[----:B------:R-:W-:-:S03]  /*02a0*/  IMAD.MOV.U32 R10, RZ, RZ, 0x3e2aaaab ;  /* 0x3e2aaaabff0a7424 */ /* 0x000fc600078e00ff */
[----:B------:R-:W-:Y:S01]  /*02b0*/  FADD R0, R0, R15 ;  /* 0x0000000f00007221 */ /* 0x000fe20000000000 */
[----:B------:R-:W-:-:S03]  /*02c0*/  FFMA R5, R10, -R5, 1 ;  /* 0x3f8000000a057423 */ /* 0x000fc60000000805 */
[----:B------:R-:W0:Y:S01]  /*02d0*/  FCHK P0, R0, 6 ;  /* 0x40c0000000007902 */ /* 0x000e220000000000 */
[----:B------:R-:W-:-:S04]  /*02e0*/  FFMA R5, R5, R10, 0.16666667163372039795 ;  /* 0x3e2aaaab05057423 */ /* 0x000fc8000000000a */
[----:B------:R-:W-:-:S04]  /*02f0*/  FFMA R6, R0, R5, RZ ;  /* 0x0000000500067223 */ /* 0x000fc800000000ff */
[----:B------:R-:W-:-:S04]  /*0300*/  FFMA R7, R6, -6, R0 ;  /* 0xc0c0000006077823 */ /* 0x000fc80000000000 */
[----:B------:R-:W-:Y:S01]  /*0310*/  FFMA R9, R5, R7, R6 ;  /* 0x0000000705097223 */ /* 0x000fe20000000006 */
[----:B0-----:R-:W-:Y:S06]  /*0320*/  @!P0 BRA `(.L_x_2) ;  /* 0x00000000000c8947 */ /* 0x001fec0003800000 */
[----:B------:R-:W-:-:S07]  /*0330*/  MOV R6, 0x350 ;  /* 0x0000035000067802 */ /* 0x000fce0000000f00 */
[----:B------:R-:W-:Y:S05]  /*0340*/  CALL.REL.NOINC `($__internal_0_$__cuda_sm3x_div_rn_noftz_f32_slowpath) ;  /* 0x0000000000207944 */ /* 0x000fea0003c00000 */
[----:B------:R-:W-:-:S07]  /*0350*/  IMAD.MOV.U32 R9, RZ, RZ, R0 ;  /* 0x000000ffff097224 */ /* 0x000fce00078e0000 */
.L_x_2:
[----:B------:R-:W-:Y:S05]  /*0360*/  BSYNC.RECONVERGENT B1 ;  /* 0x0000000000017941 */ /* 0x000fea0003800200 */
.L_x_1:
[----:B------:R-:W0:Y:S02]  /*0370*/  LDC.64 R6, c[0x0][0x380] ;  /* 0x0000e000ff067b82 */ /* 0x000e240000000a00 */
[----:B0-----:R-:W-:-:S04]  /*0380*/  IMAD.WIDE.U32 R4, R4, 0x10000, R6 ;  /* 0x0001000004047825 */ /* 0x001fc800078e0006 */
[----:B------:R-:W-:-:S04]  /*0390*/  IMAD.WIDE.U32 R4, R3, 0x200, R4 ;  /* 0x0000020003047825 */ /* 0x000fc800078e0004 */
[----:B------:R-:W-:-:S05]  /*03a0*/  IMAD.WIDE.U32 R4, R2, 0x4, R4 ;  /* 0x0000000402047825 */ /* 0x000fca00078e0004 */
[----:B------:R-:W-:Y:S01]  /*03b0*/  STG.E desc[UR6][R4.64], R9 ;  /* 0x0000000904007986 */ /* 0x000fe2000c101906 */
[----:B------:R-:W-:Y:S05]  /*03c0*/  EXIT ;  /* 0x000000000000794d */ /* 0x000fea0003800000 */
        .weak           $__internal_0_$__cuda_sm3x_div_rn_noftz_f32_slowpath
        .type           $__internal_0_$__cuda_sm3x_div_rn_noftz_f32_slowpath,@function
        .size           $__internal_0_$__cuda_sm3x_div_rn_noftz_f32_slowpath,(.L_x_16 - $__internal_0_$__cuda_sm3x_div_rn_noftz_f32_slowpath)
$__internal_0_$__cuda_sm3x_div_rn_noftz_f32_slowpath:
[--C-:B------:R-:W-:Y:S01]  /*03d0*/  SHF.R.U32.HI R5, RZ, 0x17, R0.reuse ;  /* 0x00000017ff057819 */ /* 0x100fe20000011600 */
[----:B------:R-:W-:Y:S04]  /*03e0*/  BSSY.RECONVERGENT B0, `(.L_x_3) ;  /* 0x000005c000007945 */ /* 0x000fe80003800200 */
[----:B------:R-:W-:Y:S01]  /*03f0*/  BSSY.RELIABLE B2, `(.L_x_4) ;  /* 0x000001a000027945 */ /* 0x000fe20003800100 */
[----:B------:R-:W-:Y:S01]  /*0400*/  IMAD.MOV.U32 R7, RZ, RZ, R0 ;  /* 0x000000ffff077224 */ /* 0x000fe200078e0000 */
[----:B------:R-:W-:-:S04]  /*0410*/  LOP3.LUT R5, R5, 0xff, RZ, 0xc0, !PT ;  /* 0x000000ff05057812 */ /* 0x000fc800078ec0ff */
[----:B------:R-:W-:-:S04]  /*0420*/  IADD3 R9, PT, PT, R5, -0x1, RZ ;  /* 0xffffffff05097810 */ /* 0x000fc80007ffe0ff */
[----:B------:R-:W-:-:S13]  /*0430*/  ISETP.GT.U32.OR P0, PT, R9, 0xfd, !PT ;  /* 0x000000fd0900780c */ /* 0x000fda0007f04470 */
[----:B------:R-:W-:Y:S01]  /*0440*/  @!P0 MOV R8, RZ ;  /* 0x000000ff00088202 */ /* 0x000fe20000000f00 */
[----:B------:R-:W-:Y:S06]  /*0450*/  @!P0 BRA `(.L_x_5) ;  /* 0x00000000004c8947 */ /* 0x000fec0003800000 */
[----:B------:R-:W-:-:S13]  /*0460*/  FSETP.GTU.FTZ.AND P0, PT, |R0|, +INF , PT ;  /* 0x7f8000000000780b */ /* 0x000fda0003f1c200 */
[----:B------:R-:W-:Y:S05]  /*0470*/  @P0 BREAK.RELIABLE B2 ;  /* 0x0000000000020942 */ /* 0x000fea0003800100 */
[----:B------:R-:W-:Y:S05]  /*0480*/  @P0 BRA `(.L_x_6) ;  /* 0x0000000400400947 */ /* 0x000fea0003800000 */
[----:B------:R-:W-:-:S05]  /*0490*/  IMAD.MOV.U32 R8, RZ, RZ, 0x40c00000 ;  /* 0x40c00000ff087424 */ /* 0x000fca00078e00ff */
[----:B------:R-:W-:-:S13]  /*04a0*/  LOP3.LUT P0, RZ, R8, 0x7fffffff, R7, 0xc8, !PT ;  /* 0x7fffffff08ff7812 */ /* 0x000fda000780c807 */
[----:B------:R-:W-:Y:S05]  /*04b0*/  @!P0 BREAK.RELIABLE B2 ;  /* 0x0000000000028942 */ /* 0x000fea0003800100 */
[----:B------:R-:W-:Y:S05]  /*04c0*/  @!P0 BRA `(.L_x_7) ;  /* 0x0000000400288947 */ /* 0x000fea0003800000 */
[----:B------:R-:W-:-:S13]  /*04d0*/  LOP3.LUT P0, RZ, R7, 0x7fffffff, RZ, 0xc0, !PT ;  /* 0x7fffffff07ff7812 */ /* 0x000fda000780c0ff */
[----:B------:R-:W-:Y:S05]  /*04e0*/  @!P0 BREAK.RELIABLE B2 ;  /* 0x0000000000028942 */ /* 0x000fea0003800100 */
[----:B------:R-:W-:Y:S05]  /*04f0*/  @!P0 BRA `(.L_x_8) ;  /* 0x0000000400148947 */ /* 0x000fea0003800000 */
[----:B------:R-:W-:Y:S02]  /*0500*/  FSETP.NEU.FTZ.AND P0, PT, |R0|, +INF , PT ;  /* 0x7f8000000000780b */ /* 0x000fe40003f1d200 */
[----:B------:R-:W-:-:S04]  /*0510*/  LOP3.LUT P1, RZ, R8, 0x7fffffff, RZ, 0xc0, !PT ;  /* 0x7fffffff08ff7812 */ /* 0x000fc8000782c0ff */
[----:B------:R-:W-:-:S13]  /*0520*/  PLOP3.LUT P0, PT, P0, P1, PT, 0x2f, 0xf2 ;  /* 0x0000000000f2781c */ /* 0x000fda0000702577 */
[----:B------:R-:W-:Y:S05]  /*0530*/  @P0 BREAK.RELIABLE B2 ;  /* 0x0000000000020942 */ /* 0x000fea0003800100 */
[----:B------:R-:W-:Y:S05]  /*0540*/  @P0 BRA `(.L_x_9) ;  /* 0x0000000000f40947 */ /* 0x000fea0003800000 */
[----:B------:R-:W-:-:S13]  /*0550*/  ISETP.GE.AND P0, PT, R9, RZ, PT ;  /* 0x000000ff0900720c */ /* 0x000fda0003f06270 */
[----:B------:R-:W-:Y:S01]  /*0560*/  @P0 MOV R8, RZ ;  /* 0x000000ff00080202 */ /* 0x000fe20000000f00 */
[----:B------:R-:W-:Y:S01]  /*0570*/  @!P0 FFMA R7, R0, 1.84467440737095516160e+19, RZ ;  /* 0x5f80000000078823 */ /* 0x000fe200000000ff */
[----:B------:R-:W-:-:S07]  /*0580*/  @!P0 IMAD.MOV.U32 R8, RZ, RZ, -0x40 ;  /* 0xffffffc0ff088424 */ /* 0x000fce00078e00ff */
.L_x_5:
[----:B------:R-:W-:Y:S05]  /*0590*/  BSYNC.RELIABLE B2 ;  /* 0x0000000000027941 */ /* 0x000fea0003800100 */
.L_x_4:
[----:B------:R-:W-:Y:S01]  /*05a0*/  UMOV UR4, 0x40c00000 ;  /* 0x40c0000000047882 */ /* 0x000fe20000000000 */
[----:B------:R-:W-:Y:S01]  /*05b0*/  IADD3 R5, PT, PT, R5, -0x7f, RZ ;  /* 0xffffff8105057810 */ /* 0x000fe20007ffe0ff */
[----:B------:R-:W-:Y:S01]  /*05c0*/  UIADD3 UR4, UPT, UPT, UR4, -0x1000000, URZ ;  /* 0xff00000004047890 */ /* 0x000fe2000fffe0ff */
[----:B------:R-:W-:Y:S02]  /*05d0*/  BSSY.RECONVERGENT B2, `(.L_x_10) ;  /* 0x0000033000027945 */ /* 0x000fe40003800200 */
[----:B------:R-:W-:Y:S01]  /*05e0*/  IADD3 R8, PT, PT, R8, -0x2, R5 ;  /* 0xfffffffe08087810 */ /* 0x000fe20007ffe005 */
[----:B------:R-:W-:Y:S02]  /*05f0*/  IMAD R0, R5, -0x800000, R7 ;  /* 0xff80000005007824 */ /* 0x000fe400078e0207 */
[----:B------:R-:W-:-:S03]  /*0600*/  FADD.FTZ R11, -RZ, -UR4 ;  /* 0x80000004ff0b7e21 */ /* 0x000fc60008010100 */
[----:B------:R-:W0:Y:S02]  /*0610*/  MUFU.RCP R9, UR4 ;  /* 0x0000000400097d08 */ /* 0x000e240008001000 */
[----:B0-----:R-:W-:-:S04]  /*0620*/  FFMA R10, R9, R11, 1 ;  /* 0x3f800000090a7423 */ /* 0x001fc8000000000b */
[----:B------:R-:W-:-:S04]  /*0630*/  FFMA R9, R9, R10, R9 ;  /* 0x0000000a09097223 */ /* 0x000fc80000000009 */
[----:B------:R-:W-:-:S04]  /*0640*/  FFMA R10, R0, R9, RZ ;  /* 0x00000009000a7223 */ /* 0x000fc800000000ff */
[----:B------:R-:W-:-:S04]  /*0650*/  FFMA R7, R11, R10, R0 ;  /* 0x0000000a0b077223 */ /* 0x000fc80000000000 */
[----:B------:R-:W-:-:S04]  /*0660*/  FFMA R10, R9, R7, R10 ;  /* 0x00000007090a7223 */ /* 0x000fc8000000000a */
[----:B------:R-:W-:-:S04]  /*0670*/  FFMA R11, R11, R10, R0 ;  /* 0x0000000a0b0b7223 */ /* 0x000fc80000000000 */
[----:B------:R-:W-:-:S05]  /*0680*/  FFMA R0, R9, R11, R10 ;  /* 0x0000000b09007223 */ /* 0x000fca000000000a */
[----:B------:R-:W-:-:S04]  /*0690*/  SHF.R.U32.HI R7, RZ, 0x17, R0 ;  /* 0x00000017ff077819 */ /* 0x000fc80000011600 */
[----:B------:R-:W-:-:S05]  /*06a0*/  LOP3.LUT R7, R7, 0xff, RZ, 0xc0, !PT ;  /* 0x000000ff07077812 */ /* 0x000fca00078ec0ff */
[----:B------:R-:W-:-:S05]  /*06b0*/  IMAD.IADD R12, R7, 0x1, R8 ;  /* 0x00000001070c7824 */ /* 0x000fca00078e0208 */
[----:B------:R-:W-:-:S04]  /*06c0*/  IADD3 R5, PT, PT, R12, -0x1, RZ ;  /* 0xffffffff0c057810 */ /* 0x000fc80007ffe0ff */
[----:B------:R-:W-:-:S13]  /*06d0*/  ISETP.GE.U32.AND P0, PT, R5, 0xfe, PT ;  /* 0x000000fe0500780c */ /* 0x000fda0003f06070 */
[----:B------:R-:W-:Y:S05]  /*06e0*/  @!P0 BRA `(.L_x_11) ;  /* 0x0000000000808947 */ /* 0x000fea0003800000 */
[----:B------:R-:W-:-:S13]  /*06f0*/  ISETP.GT.AND P0, PT, R12, 0xfe, PT ;  /* 0x000000fe0c00780c */ /* 0x000fda0003f04270 */
[----:B------:R-:W-:Y:S05]  /*0700*/  @P0 BRA `(.L_x_12) ;  /* 0x00000000006c0947 */ /* 0x000fea0003800000 */
[----:B------:R-:W-:-:S13]  /*0710*/  ISETP.GE.AND P0, PT, R12, 0x1, PT ;  /* 0x000000010c00780c */ /* 0x000fda0003f06270 */
[----:B------:R-:W-:Y:S05]  /*0720*/  @P0 BRA `(.L_x_13) ;  /* 0x0000000000740947 */ /* 0x000fea0003800000 */
[----:B------:R-:W-:Y:S02]  /*0730*/  ISETP.GE.AND P0, PT, R12, -0x18, PT ;  /* 0xffffffe80c00780c */ /* 0x000fe40003f06270 */
[----:B------:R-:W-:-:S11]  /*0740*/  LOP3.LUT R0, R0, 0x80000000, RZ, 0xc0, !PT ;  /* 0x8000000000007812 */ /* 0x000fd600078ec0ff */
[----:B------:R-:W-:Y:S05]  /*0750*/  @!P0 BRA `(.L_x_13) ;  /* 0x0000000000688947 */ /* 0x000fea0003800000 */
[CCC-:B------:R-:W-:Y:S01]  /*0760*/  FFMA.RZ R5, R9.reuse, R11.reuse, R10.reuse ;  /* 0x0000000b09057223 */ /* 0x1c0fe2000000c00a */
[-CC-:B------:R-:W-:Y:S01]  /*0770*/  FFMA.RM R8, R9, R11.reuse, R10.reuse ;  /* 0x0000000b09087223 */ /* 0x180fe2000000400a */
[C---:B------:R-:W-:Y:S02]  /*0780*/  ISETP.NE.AND P2, PT, R12.reuse, RZ, PT ;  /* 0x000000ff0c00720c */ /* 0x040fe40003f45270 */
[C---:B------:R-:W-:Y:S02]  /*0790*/  ISETP.NE.AND P1, PT, R12.reuse, RZ, PT ;  /* 0x000000ff0c00720c */ /* 0x040fe40003f25270 */
[----:B------:R-:W-:Y:S01]  /*07a0*/  LOP3.LUT R7, R5, 0x7fffff, RZ, 0xc0, !PT ;  /* 0x007fffff05077812 */ /* 0x000fe200078ec0ff */
[----:B------:R-:W-:Y:S01]  /*07b0*/  FFMA.RP R5, R9, R11, R10 ;  /* 0x0000000b09057223 */ /* 0x000fe2000000800a */
[C---:B------:R-:W-:Y:S01]  /*07c0*/  VIADD R10, R12.reuse, 0x20 ;  /* 0x000000200c0a7836 */ /* 0x040fe20000000000 */
[----:B------:R-:W-:Y:S02]  /*07d0*/  IADD3 R9, PT, PT, -R12, RZ, RZ ;  /* 0x000000ff0c097210 */ /* 0x000fe40007ffe1ff */
[----:B------:R-:W-:-:S02]  /*07e0*/  LOP3.LUT R7, R7, 0x800000, RZ, 0xfc, !PT ;  /* 0x0080000007077812 */ /* 0x000fc400078efcff */
[----:B------:R-:W-:Y:S02]  /*07f0*/  FSETP.NEU.FTZ.AND P0, PT, R5, R8, PT ;  /* 0x000000080500720b */ /* 0x000fe40003f1d000 */
[----:B------:R-:W-:Y:S02]  /*0800*/  SHF.L.U32 R10, R7, R10, RZ ;  /* 0x0000000a070a7219 */ /* 0x000fe400000006ff */
[----:B------:R-:W-:Y:S02]  /*0810*/  SEL R8, R9, RZ, P2 ;  /* 0x000000ff09087207 */ /* 0x000fe40001000000 */
[----:B------:R-:W-:Y:S02]  /*0820*/  ISETP.NE.AND P1, PT, R10, RZ, P1 ;  /* 0x000000ff0a00720c */ /* 0x000fe40000f25270 */
[----:B------:R-:W-:Y:S02]  /*0830*/  SHF.R.U32.HI R8, RZ, R8, R7 ;  /* 0x00000008ff087219 */ /* 0x000fe40000011607 */
[----:B------:R-:W-:-:S02]  /*0840*/  PLOP3.LUT P0, PT, P0, P1, PT, 0xf8, 0x8f ;  /* 0x00000000008f781c */ /* 0x000fc40000703f70 */
[----:B------:R-:W-:Y:S02]  /*0850*/  SHF.R.U32.HI R10, RZ, 0x1, R8 ;  /* 0x00000001ff0a7819 */ /* 0x000fe40000011608 */
[----:B------:R-:W-:-:S04]  /*0860*/  SEL R5, RZ, 0x1, !P0 ;  /* 0x00000001ff057807 */ /* 0x000fc80004000000 */
[----:B------:R-:W-:-:S04]  /*0870*/  LOP3.LUT R5, R5, 0x1, R10, 0xf8, !PT ;  /* 0x0000000105057812 */ /* 0x000fc800078ef80a */
[----:B------:R-:W-:-:S05]  /*0880*/  LOP3.LUT R5, R5, R8, RZ, 0xc0, !PT ;  /* 0x0000000805057212 */ /* 0x000fca00078ec0ff */
[----:B------:R-:W-:-:S05]  /*0890*/  IMAD.IADD R5, R10, 0x1, R5 ;  /* 0x000000010a057824 */ /* 0x000fca00078e0205 */
[----:B------:R-:W-:Y:S01]  /*08a0*/  LOP3.LUT R0, R5, R0, RZ, 0xfc, !PT ;  /* 0x0000000005007212 */ /* 0x000fe200078efcff */
[----:B------:R-:W-:Y:S06]  /*08b0*/  BRA `(.L_x_13) ;  /* 0x0000000000107947 */ /* 0x000fec0003800000 */
.L_x_12:
[----:B------:R-:W-:-:S04]  /*08c0*/  LOP3.LUT R0, R0, 0x80000000, RZ, 0xc0, !PT ;  /* 0x8000000000007812 */ /* 0x000fc800078ec0ff */
[----:B------:R-:W-:Y:S01]  /*08d0*/  LOP3.LUT R0, R0, 0x7f800000, RZ, 0xfc, !PT ;  /* 0x7f80000000007812 */ /* 0x000fe200078efcff */
[----:B------:R-:W-:Y:S06]  /*08e0*/  BRA `(.L_x_13) ;  /* 0x0000000000047947 */ /* 0x000fec0003800000 */
.L_x_11:
[----:B------:R-:W-:-:S07]  /*08f0*/  LEA R0, R8, R0, 0x17 ;  /* 0x0000000008007211 */ /* 0x000fce00078eb8ff */
.L_x_13:
[----:B------:R-:W-:Y:S05]  /*0900*/  BSYNC.RECONVERGENT B2 ;  /* 0x0000000000027941 */ /* 0x000fea0003800200 */
.L_x_10:
[----:B------:R-:W-:Y:S05]  /*0910*/  BRA `(.L_x_14) ;  /* 0x0000000000207947 */ /* 0x000fea0003800000 */
.L_x_9:
[----:B------:R-:W-:-:S04]  /*0920*/  LOP3.LUT R0, R8, 0x80000000, R7, 0x48, !PT ;  /* 0x8000000008007812 */ /* 0x000fc800078e4807 */
[----:B------:R-:W-:Y:S01]  /*0930*/  LOP3.LUT R0, R0, 0x7f800000, RZ, 0xfc, !PT ;  /* 0x7f80000000007812 */ /* 0x000fe200078efcff */
[----:B------:R-:W-:Y:S06]  /*0940*/  BRA `(.L_x_14) ;  /* 0x0000000000147947 */ /* 0x000fec0003800000 */
.L_x_8:
[----:B------:R-:W-:Y:S01]  /*0950*/  LOP3.LUT R0, R8, 0x80000000, R7, 0x48, !PT ;  /* 0x8000000008007812 */ /* 0x000fe200078e4807 */
[----:B------:R-:W-:Y:S06]  /*0960*/  BRA `(.L_x_14) ;  /* 0x00000000000c7947 */ /* 0x000fec0003800000 */
.L_x_7:
[----:B------:R-:W0:Y:S01]  /*0970*/  MUFU.RSQ R0, -QNAN ;  /* 0xffc0000000007908 */ /* 0x000e220000001400 */
[----:B------:R-:W-:Y:S05]  /*0980*/  BRA `(.L_x_14) ;  /* 0x0000000000047947 */ /* 0x000fea0003800000 */
.L_x_6:
[----:B------:R-:W-:-:S07]  /*0990*/  FADD.FTZ R0, R0, 6 ;  /* 0x40c0000000007421 */ /* 0x000fce0000010000 */
.L_x_14:
[----:B------:R-:W-:Y:S05]  /*09a0*/  BSYNC.RECONVERGENT B0 ;  /* 0x0000000000007941 */ /* 0x000fea0003800200 */
.L_x_3:
[----:B------:R-:W-:-:S04]  /*09b0*/  IMAD.MOV.U32 R7, RZ, RZ, 0x0 ;  /* 0x00000000ff077424 */ /* 0x000fc800078e00ff */
[----:B0-----:R-:W-:Y:S05]  /*09c0*/  RET.REL.NODEC R6 `(_Z9diffusionPA128_A128_fS1_) ;  /* 0xfffffff4068c7950 */ /* 0x001fea0003c3ffff */
.L_x_15:
        /* <DEDUP_REMOVED lines=11> */
.L_x_16:


//--------------------- .nv.shared.reserved.0     --------------------------
	.section	.nv.shared.reserved.0,"aw",@nobits
	.weak		__nv_reservedSMEM_offset_0_alias
	.size		__nv_reservedSMEM_offset_0_alias, 0, 64
	.other		__nv_reservedSMEM_offset_0_alias,@"STO_CUDA_RESERVED_SHARED STV_DEFAULT"
__nv_reservedSMEM_offset_0_alias:
	.zero		0
	.zero		64


//--------------------- .nv.constant0._Z6refeshPA128_A128_fS1_ --------------------------
	.section	.nv.constant0._Z6refeshPA128_A128_fS1_,"a",@progbits
	.sectionflags	@""
	.align	4
.nv.constant0._Z6refeshPA128_A128_fS1_:
	.zero		912


//--------------------- .nv.constant0._Z9diffusionPA128_A128_fS1_ --------------------------
	.section	.nv.constant0._Z9diffusionPA128_A128_fS1_,"a",@progbits
	.sectionflags	@""
	.align	4
.nv.constant0._Z9diffusionPA128_A128_fS1_:
	.zero		912


//--------------------- SYMBOLS --------------------------

	.type		.nv.reservedSmem.offset0,@object
	.size		.nv.reservedSmem.offset0,0x4
